	.headerflags	@"EF_CUDA_TEXMODE_UNIFIED EF_CUDA_64BIT_ADDRESS EF_CUDA_ACCELERATORS EF_CUDA_SM90 EF_CUDA_VIRTUAL_SM(EF_CUDA_SM90)"
	.elftype	@"ET_EXEC"


//--------------------- .nv.info                  --------------------------
	.section	.nv.info,"",@"SHT_CUDA_INFO"
	.align	4


	//----- nvinfo : EIATTR_REGCOUNT
	.align		4
        /*0000*/ 	.byte	0x04, 0x2f
        /*0002*/ 	.short	(.L_1 - .L_0)
	.align		4
.L_0:
        /*0004*/ 	.word	index@(triton_poi_fused_reflection_pad2d_5)
        /*0008*/ 	.word	0x0000000a


	//----- nvinfo : EIATTR_MIN_STACK_SIZE
	.align		4
.L_1:
        /*000c*/ 	.byte	0x04, 0x12
        /*000e*/ 	.short	(.L_3 - .L_2)
	.align		4
.L_2:
        /*0010*/ 	.word	index@(triton_poi_fused_reflection_pad2d_5)
        /*0014*/ 	.word	0x00000000


	//----- nvinfo : EIATTR_FRAME_SIZE
	.align		4
.L_3:
        /*0018*/ 	.byte	0x04, 0x11
        /*001a*/ 	.short	(.L_5 - .L_4)
	.align		4
.L_4:
        /*001c*/ 	.word	index@(triton_poi_fused_reflection_pad2d_5)
        /*0020*/ 	.word	0x00000000


	//----- nvinfo : EIATTR_MIN_STACK_SIZE
	.align		4
.L_5:
        /*0024*/ 	.byte	0x04, 0x12
        /*0026*/ 	.short	(.L_7 - .L_6)
	.align		4
.L_6:
        /*0028*/ 	.word	index@(triton_poi_fused_reflection_pad2d_5)
        /*002c*/ 	.word	0x00000000
.L_7:


//--------------------- .nv.info.triton_poi_fused_reflection_pad2d_5 --------------------------
	.section	.nv.info.triton_poi_fused_reflection_pad2d_5,"",@"SHT_CUDA_INFO"
	.sectionflags	@""
	.align	4


	//----- nvinfo : EIATTR_CUDA_API_VERSION
	.align		4
        /*0000*/ 	.byte	0x04, 0x37
        /*0002*/ 	.short	(.L_9 - .L_8)
.L_8:
        /*0004*/ 	.word	0x0000007c


	//----- nvinfo : EIATTR_KPARAM_INFO
	.align		4
.L_9:
        /*0008*/ 	.byte	0x04, 0x17
        /*000a*/ 	.short	(.L_11 - .L_10)
.L_10:
        /*000c*/ 	.word	0x00000000
        /*0010*/ 	.short	0x0002
        /*0012*/ 	.short	0x0010
        /*0014*/ 	.byte	0x00, 0xf0, 0x11, 0x00


	//----- nvinfo : EIATTR_KPARAM_INFO
	.align		4
.L_11:
        /*0018*/ 	.byte	0x04, 0x17
        /*001a*/ 	.short	(.L_13 - .L_12)
.L_12:
        /*001c*/ 	.word	0x00000000
        /*0020*/ 	.short	0x0001
        /*0022*/ 	.short	0x0008
        /*0024*/ 	.byte	0x00, 0xf4, 0x21, 0x00


	//----- nvinfo : EIATTR_KPARAM_INFO
	.align		4
.L_13:
        /*0028*/ 	.byte	0x04, 0x17
        /*002a*/ 	.short	(.L_15 - .L_14)
.L_14:
        /*002c*/ 	.word	0x00000000
        /*0030*/ 	.short	0x0000
        /*0032*/ 	.short	0x0000
        /*0034*/ 	.byte	0x00, 0xf4, 0x21, 0x00


	//----- nvinfo : EIATTR_SPARSE_MMA_MASK
	.align		4
.L_15:
        /*0038*/ 	.byte	0x03, 0x50
        /*003a*/ 	.short	0x0000


	//----- nvinfo : EIATTR_MAXREG_COUNT
	.align		4
        /*003c*/ 	.byte	0x03, 0x1b
        /*003e*/ 	.short	0x00ff


	//----- nvinfo : EIATTR_EXIT_INSTR_OFFSETS
	.align		4
        /*0040*/ 	.byte	0x04, 0x1c
        /*0042*/ 	.short	(.L_17 - .L_16)


	//   ....[0]....
.L_16:
        /*0044*/ 	.word	0x00000100


	//   ....[1]....
        /*0048*/ 	.word	0x00000120


	//----- nvinfo : EIATTR_REQNTID
	.align		4
.L_17:
        /*004c*/ 	.byte	0x04, 0x10
        /*004e*/ 	.short	(.L_19 - .L_18)
.L_18:
        /*0050*/ 	.word	0x00000080
        /*0054*/ 	.word	0x00000001
        /*0058*/ 	.word	0x00000001


	//----- nvinfo : EIATTR_CRS_STACK_SIZE
	.align		4
.L_19:
        /*005c*/ 	.byte	0x04, 0x1e
        /*005e*/ 	.short	(.L_21 - .L_20)
.L_20:
        /*0060*/ 	.word	0x00000000


	//----- nvinfo : EIATTR_CBANK_PARAM_SIZE
	.align		4
.L_21:
        /*0064*/ 	.byte	0x03, 0x19
        /*0066*/ 	.short	0x0014


	//----- nvinfo : EIATTR_PARAM_CBANK
	.align		4
        /*0068*/ 	.byte	0x04, 0x0a
        /*006a*/ 	.short	(.L_23 - .L_22)
	.align		4
.L_22:
        /*006c*/ 	.word	index@(.nv.constant0.triton_poi_fused_reflection_pad2d_5)
        /*0070*/ 	.short	0x0210
        /*0072*/ 	.short	0x0014


	//----- nvinfo : EIATTR_SW_WAR
	.align		4
.L_23:
        /*0074*/ 	.byte	0x04, 0x36
        /*0076*/ 	.short	(.L_25 - .L_24)
.L_24:
        /*0078*/ 	.word	0x00000008
.L_25:


//--------------------- .nv.callgraph             --------------------------
	.section	.nv.callgraph,"",@"SHT_CUDA_CALLGRAPH"
	.align	4
	.sectionentsize	8
	.align		4
        /*0000*/ 	.word	0x00000000
	.align		4
        /*0004*/ 	.word	0xffffffff
	.align		4
        /*0008*/ 	.word	0x00000000
	.align		4
        /*000c*/ 	.word	0xfffffffe
	.align		4
        /*0010*/ 	.word	0x00000000
	.align		4
        /*0014*/ 	.word	0xfffffffd
	.align		4
        /*0018*/ 	.word	0x00000000
	.align		4
        /*001c*/ 	.word	0xfffffffc


//--------------------- .text.triton_poi_fused_reflection_pad2d_5 --------------------------
	.section	.text.triton_poi_fused_reflection_pad2d_5,"ax",@progbits
	.align	128
        .global         triton_poi_fused_reflection_pad2d_5
        .type           triton_poi_fused_reflection_pad2d_5,@function
        .size           triton_poi_fused_reflection_pad2d_5,(.L_x_3 - triton_poi_fused_reflection_pad2d_5)
        .other          triton_poi_fused_reflection_pad2d_5,@"STO_CUDA_ENTRY STV_DEFAULT"
triton_poi_fused_reflection_pad2d_5:
.text.triton_poi_fused_reflection_pad2d_5:
[----:B------:R-:W0:Y:S02]  /*0000*/  LDC R1, c[0x0][0x28] ;  /* 0x00000a00ff017b82 */ /* 0x000e240000000800 */
[----:B------:R-:W1:Y:S01]  /*0010*/  S2R R0, SR_TID.X ;  /* 0x0000000000007919 */ /* 0x000e620000002100 */
[----:B------:R-:W2:Y:S01]  /*0020*/  LDC.64 R4, c[0x0][0x218] ;  /* 0x00008600ff047b82 */ /* 0x000ea20000000a00 */
[----:B------:R-:W-:Y:S01]  /*0030*/  ULDC.64 UR4, c[0x0][0x208] ;  /* 0x0000820000047ab9 */ /* 0x000fe20000000a00 */
[----:B------:R-:W-:Y:S01]  /*0040*/  BSSY B0, `(.L_x_0) ;  /* 0x000000b000007945 */ /* 0x000fe20003800000 */
[----:B------:R-:W3:Y:S01]  /*0050*/  S2R R7, SR_CTAID.X ;  /* 0x0000000000077919 */ /* 0x000ee20000002500 */
[----:B------:R-:W-:Y:S01]  /*0060*/  HFMA2.MMA R3, -RZ, RZ, 0, 0 ;  /* 0x00000000ff037435 */ /* 0x000fe200000001ff */
[----:B-1----:R-:W-:-:S04]  /*0070*/  LOP3.LUT R0, R0, 0x7f, RZ, 0xc0, !PT ;  /* 0x0000007f00007812 */ /* 0x002fc800078ec0ff */
[----:B---3--:R-:W-:-:S04]  /*0080*/  LEA R7, R7, R0, 0x7 ;  /* 0x0000000007077211 */ /* 0x008fc800078e38ff */
[C---:B------:R-:W-:Y:S01]  /*0090*/  ISETP.GE.AND P0, PT, R7.reuse, 0x100, PT ;  /* 0x000001000700780c */ /* 0x040fe20003f06270 */
[----:B--2---:R-:W-:-:S12]  /*00a0*/  IMAD.WIDE R4, R7, 0x4, R4 ;  /* 0x0000000407047825 */ /* 0x004fd800078e0204 */
[----:B------:R-:W-:Y:S05]  /*00b0*/  @P0 BRA `(.L_x_1) ;  /* 0x00000000000c0947 */ /* 0x000fea0003800000 */
[----:B------:R-:W1:Y:S02]  /*00c0*/  LDC.64 R2, c[0x0][0x210] ;  /* 0x00008400ff027b82 */ /* 0x000e640000000a00 */
[----:B-1----:R-:W-:-:S06]  /*00d0*/  IMAD.WIDE R2, R7, 0x4, R2 ;  /* 0x0000000407027825 */ /* 0x002fcc00078e0202 */
[----:B------:R1:W5:Y:S02]  /*00e0*/  LDG.E R3, desc[UR4][R2.64] ;  /* 0x0000000402037981 */ /* 0x000364000c1e1900 */
.L_x_1:
[----:B------:R-:W-:Y:S05]  /*00f0*/  BSYNC B0 ;  /* 0x0000000000007941 */ /* 0x000fea0003800000 */
.L_x_0:
[----:B------:R-:W-:Y:S05]  /*0100*/  @P0 EXIT ;  /* 0x000000000000094d */ /* 0x000fea0003800000 */
[----:B-----5:R-:W-:Y:S01]  /*0110*/  STG.E desc[UR4][R4.64], R3 ;  /* 0x0000000304007986 */ /* 0x020fe2000c101904 */
[----:B------:R-:W-:Y:S05]  /*0120*/  EXIT ;  /* 0x000000000000794d */ /* 0x000fea0003800000 */
.L_x_2:
[----:B------:R-:W-:-:S00]  /*0130*/  BRA `(.L_x_2) ;  /* 0xfffffffc00fc7947 */ /* 0x000fc0000383ffff */
[----:B------:R-:W-:-:S00]  /*0140*/  NOP ;  /* 0x0000000000007918 */ /* 0x000fc00000000000 */
        /* <DEDUP_REMOVED lines=11> */
.L_x_3:


//--------------------- .nv.constant0.triton_poi_fused_reflection_pad2d_5 --------------------------
	.section	.nv.constant0.triton_poi_fused_reflection_pad2d_5,"a",@progbits
	.sectionflags	@""
	.align	4
.nv.constant0.triton_poi_fused_reflection_pad2d_5:
	.zero		548
